//
// Generated by NVIDIA NVVM Compiler
//
// Compiler Build ID: CL-36424714
// Cuda compilation tools, release 13.0, V13.0.88
// Based on NVVM 20.0.0
//

.version 9.0
.target sm_100
.address_size 64

	// .globl	_Z12affineKernelPKfPfiff

.visible .entry _Z12affineKernelPKfPfiff(
	.param .u64 .ptr .align 1 _Z12affineKernelPKfPfiff_param_0,
	.param .u64 .ptr .align 1 _Z12affineKernelPKfPfiff_param_1,
	.param .u32 _Z12affineKernelPKfPfiff_param_2,
	.param .f32 _Z12affineKernelPKfPfiff_param_3,
	.param .f32 _Z12affineKernelPKfPfiff_param_4
)
{
	.reg .pred 	%p<2>;
	.reg .b32 	%r<6>;
	.reg .b32 	%f<5>;
	.reg .b64 	%rd<8>;

	ld.param.u64 	%rd1, [_Z12affineKernelPKfPfiff_param_0];
	ld.param.u64 	%rd2, [_Z12affineKernelPKfPfiff_param_1];
	ld.param.u32 	%r2, [_Z12affineKernelPKfPfiff_param_2];
	ld.param.f32 	%f1, [_Z12affineKernelPKfPfiff_param_3];
	ld.param.f32 	%f2, [_Z12affineKernelPKfPfiff_param_4];
	mov.u32 	%r3, %ctaid.x;
	mov.u32 	%r4, %ntid.x;
	mov.u32 	%r5, %tid.x;
	mad.lo.s32 	%r1, %r3, %r4, %r5;
	setp.ge.s32 	%p1, %r1, %r2;
	@%p1 bra 	$L__BB0_2;
	cvta.to.global.u64 	%rd3, %rd1;
	cvta.to.global.u64 	%rd4, %rd2;
	mul.wide.s32 	%rd5, %r1, 4;
	add.s64 	%rd6, %rd3, %rd5;
	ld.global.nc.f32 	%f3, [%rd6];
	fma.rn.f32 	%f4, %f1, %f3, %f2;
	add.s64 	%rd7, %rd4, %rd5;
	st.global.f32 	[%rd7], %f4;
$L__BB0_2:
	ret;

}


// ===== COMPILED SASS (sm_100) =====

	.target	sm_100

	.elftype	@"ET_EXEC"


//--------------------- .note.nv.tkinfo           --------------------------
	.section	.note.nv.tkinfo,"",@"SHT_NOTE"
	.sectionflags	@"SHF_NOTE_NV_TKINFO"
	.tkinfo
        /*0018*/ 	.word	0x00000002
        /*0030*/ 	.string	""
        /*0030*/ 	.string	"ptxas"
        /*0030*/ 	.string	"Cuda compilation tools, release 13.0, V13.0.88"
        /*0030*/ 	.string	"Build cuda_13.0.r13.0/compiler.36424714_0"
        /*0030*/ 	.string	"-arch sm_100 -m 64 "



//--------------------- .note.nv.cuinfo           --------------------------
	.section	.note.nv.cuinfo,"",@"SHT_NOTE"
	.sectionflags	@"SHF_NOTE_NV_CUINFO"
        /*0018*/ 	.short	0x0002
        /*001a*/ 	.short	0x0064
        /*001c*/ 	.short	0x0082
	.zero		2


//--------------------- .nv.info                  --------------------------
	.section	.nv.info,"",@"SHT_CUDA_INFO"
	.align	4


	//----- nvinfo : EIATTR_REGCOUNT
	.align		4
        /*0000*/ 	.byte	0x04, 0x2f
        /*0002*/ 	.short	(.L_1 - .L_0)
	.align		4
.L_0:
        /*0004*/ 	.word	index@(_Z12affineKernelPKfPfiff)
        /*0008*/ 	.word	0x0000000c


	//----- nvinfo : EIATTR_FRAME_SIZE
	.align		4
.L_1:
        /*000c*/ 	.byte	0x04, 0x11
        /*000e*/ 	.short	(.L_3 - .L_2)
	.align		4
.L_2:
        /*0010*/ 	.word	index@(_Z12affineKernelPKfPfiff)
        /*0014*/ 	.word	0x00000000


	//----- nvinfo : EIATTR_MIN_STACK_SIZE
	.align		4
.L_3:
        /*0018*/ 	.byte	0x04, 0x12
        /*001a*/ 	.short	(.L_5 - .L_4)
	.align		4
.L_4:
        /*001c*/ 	.word	index@(_Z12affineKernelPKfPfiff)
        /*0020*/ 	.word	0x00000000
.L_5:


//--------------------- .nv.compat                --------------------------
	.section	.nv.compat,"",@"SHT_CUDA_COMPAT_INFO"
	.align	4
        /*0000*/ 	.byte	0x02, 0x09, 0x00, 0x00, 0x02, 0x02, 0x01, 0x00, 0x02, 0x05, 0x05, 0x00, 0x03, 0x07, 0x01, 0x01
        /*0010*/ 	.byte	0x02, 0x03, 0x00, 0x00, 0x02, 0x06, 0x01, 0x00, 0x04, 0x0b, 0x08, 0x00, 0x09, 0x00, 0x00, 0x00
        /*0020*/ 	.byte	0x00, 0x00, 0x00, 0x00


//--------------------- .nv.info._Z12affineKernelPKfPfiff --------------------------
	.section	.nv.info._Z12affineKernelPKfPfiff,"",@"SHT_CUDA_INFO"
	.sectionflags	@""
	.align	4


	//----- nvinfo : EIATTR_CUDA_API_VERSION
	.align		4
        /*0000*/ 	.byte	0x04, 0x37
        /*0002*/ 	.short	(.L_7 - .L_6)
.L_6:
        /*0004*/ 	.word	0x00000082


	//----- nvinfo : EIATTR_KPARAM_INFO
	.align		4
.L_7:
        /*0008*/ 	.byte	0x04, 0x17
        /*000a*/ 	.short	(.L_9 - .L_8)
.L_8:
        /*000c*/ 	.word	0x00000000
        /*0010*/ 	.short	0x0004
        /*0012*/ 	.short	0x0018
        /*0014*/ 	.byte	0x00, 0xf0, 0x11, 0x00


	//----- nvinfo : EIATTR_KPARAM_INFO
	.align		4
.L_9:
        /*0018*/ 	.byte	0x04, 0x17
        /*001a*/ 	.short	(.L_11 - .L_10)
.L_10:
        /*001c*/ 	.word	0x00000000
        /*0020*/ 	.short	0x0003
        /*0022*/ 	.short	0x0014
        /*0024*/ 	.byte	0x00, 0xf0, 0x11, 0x00


	//----- nvinfo : EIATTR_KPARAM_INFO
	.align		4
.L_11:
        /*0028*/ 	.byte	0x04, 0x17
        /*002a*/ 	.short	(.L_13 - .L_12)
.L_12:
        /*002c*/ 	.word	0x00000000
        /*0030*/ 	.short	0x0002
        /*0032*/ 	.short	0x0010
        /*0034*/ 	.byte	0x00, 0xf0, 0x11, 0x00


	//----- nvinfo : EIATTR_KPARAM_INFO
	.align		4
.L_13:
        /*0038*/ 	.byte	0x04, 0x17
        /*003a*/ 	.short	(.L_15 - .L_14)
.L_14:
        /*003c*/ 	.word	0x00000000
        /*0040*/ 	.short	0x0001
        /*0042*/ 	.short	0x0008
        /*0044*/ 	.byte	0x00, 0xf5, 0x21, 0x00


	//----- nvinfo : EIATTR_KPARAM_INFO
	.align		4
.L_15:
        /*0048*/ 	.byte	0x04, 0x17
        /*004a*/ 	.short	(.L_17 - .L_16)
.L_16:
        /*004c*/ 	.word	0x00000000
        /*0050*/ 	.short	0x0000
        /*0052*/ 	.short	0x0000
        /*0054*/ 	.byte	0x00, 0xf5, 0x21, 0x00


	//----- nvinfo : EIATTR_SPARSE_MMA_MASK
	.align		4
.L_17:
        /*0058*/ 	.byte	0x03, 0x50
        /*005a*/ 	.short	0x0000


	//----- nvinfo : EIATTR_MAXREG_COUNT
	.align		4
        /*005c*/ 	.byte	0x03, 0x1b
        /*005e*/ 	.short	0x00ff


	//----- nvinfo : EIATTR_MERCURY_ISA_VERSION
	.align		4
        /*0060*/ 	.byte	0x03, 0x5f
        /*0062*/ 	.short	0x0101


	//----- nvinfo : EIATTR_VRC_CTA_INIT_COUNT
	.align		4
        /*0064*/ 	.byte	0x02, 0x4a
	.zero		1
	.zero		1


	//----- nvinfo : EIATTR_EXIT_INSTR_OFFSETS
	.align		4
        /*0068*/ 	.byte	0x04, 0x1c
        /*006a*/ 	.short	(.L_19 - .L_18)


	//   ....[0]....
.L_18:
        /*006c*/ 	.word	0x00000070


	//   ....[1]....
        /*0070*/ 	.word	0x00000120


	//----- nvinfo : EIATTR_CBANK_PARAM_SIZE
	.align		4
.L_19:
        /*0074*/ 	.byte	0x03, 0x19
        /*0076*/ 	.short	0x001c


	//----- nvinfo : EIATTR_PARAM_CBANK
	.align		4
        /*0078*/ 	.byte	0x04, 0x0a
        /*007a*/ 	.short	(.L_21 - .L_20)
	.align		4
.L_20:
        /*007c*/ 	.word	index@(.nv.constant0._Z12affineKernelPKfPfiff)
        /*0080*/ 	.short	0x0380
        /*0082*/ 	.short	0x001c


	//----- nvinfo : EIATTR_SW_WAR
	.align		4
.L_21:
        /*0084*/ 	.byte	0x04, 0x36
        /*0086*/ 	.short	(.L_23 - .L_22)
.L_22:
        /*0088*/ 	.word	0x00000008
.L_23:


//--------------------- .nv.callgraph             --------------------------
	.section	.nv.callgraph,"",@"SHT_CUDA_CALLGRAPH"
	.align	4
	.sectionentsize	8
	.align		4
        /*0000*/ 	.word	0x00000000
	.align		4
        /*0004*/ 	.word	0xffffffff
	.align		4
        /*0008*/ 	.word	0x00000000
	.align		4
        /*000c*/ 	.word	0xfffffffe
	.align		4
        /*0010*/ 	.word	0x00000000
	.align		4
        /*0014*/ 	.word	0xfffffffd
	.align		4
        /*0018*/ 	.word	0x00000000
	.align		4
        /*001c*/ 	.word	0xfffffffc


//--------------------- .text._Z12affineKernelPKfPfiff --------------------------
	.section	.text._Z12affineKernelPKfPfiff,"ax",@progbits
	.align	128
        .global         _Z12affineKernelPKfPfiff
        .type           _Z12affineKernelPKfPfiff,@function
        .size           _Z12affineKernelPKfPfiff,(.L_x_1 - _Z12affineKernelPKfPfiff)
        .other          _Z12affineKernelPKfPfiff,@"STO_CUDA_ENTRY STV_DEFAULT"
_Z12affineKernelPKfPfiff:
.text._Z12affineKernelPKfPfiff:
[----:B------:R-:W-:Y:S01]  /*0000*/  LDC R1, c[0x0][0x37c] ;  /* 0x0000df00ff017b82 */ /* 0x000fe20000000800 */
[----:B------:R-:W0:Y:S07]  /*0010*/  S2R R0, SR_TID.X ;  /* 0x0000000000007919 */ /* 0x000e2e0000002100 */
[----:B------:R-:W0:Y:S01]  /*0020*/  S2UR UR4, SR_CTAID.X ;  /* 0x00000000000479c3 */ /* 0x000e220000002500 */
[----:B------:R-:W1:Y:S07]  /*0030*/  LDCU UR5, c[0x0][0x390] ;  /* 0x00007200ff0577ac */ /* 0x000e6e0008000800 */
[----:B------:R-:W0:Y:S02]  /*0040*/  LDC R7, c[0x0][0x360] ;  /* 0x0000d800ff077b82 */ /* 0x000e240000000800 */
[----:B0-----:R-:W-:-:S05]  /*0050*/  IMAD R7, R7, UR4, R0 ;  /* 0x0000000407077c24 */ /* 0x001fca000f8e0200 */
[----:B-1----:R-:W-:-:S13]  /*0060*/  ISETP.GE.AND P0, PT, R7, UR5, PT ;  /* 0x0000000507007c0c */ /* 0x002fda000bf06270 */
[----:B------:R-:W-:Y:S05]  /*0070*/  @P0 EXIT ;  /* 0x000000000000094d */ /* 0x000fea0003800000 */
[----:B------:R-:W0:Y:S01]  /*0080*/  LDC.64 R2, c[0x0][0x380] ;  /* 0x0000e000ff027b82 */ /* 0x000e220000000a00 */
[----:B------:R-:W1:Y:S01]  /*0090*/  LDCU.64 UR4, c[0x0][0x358] ;  /* 0x00006b00ff0477ac */ /* 0x000e620008000a00 */
[----:B------:R-:W2:Y:S06]  /*00a0*/  LDCU UR6, c[0x0][0x394] ;  /* 0x00007280ff0677ac */ /* 0x000eac0008000800 */
[----:B------:R-:W3:Y:S08]  /*00b0*/  LDC.64 R4, c[0x0][0x388] ;  /* 0x0000e200ff047b82 */ /* 0x000ef00000000a00 */
[----:B------:R-:W2:Y:S01]  /*00c0*/  LDC R9, c[0x0][0x398] ;  /* 0x0000e600ff097b82 */ /* 0x000ea20000000800 */
[----:B0-----:R-:W-:-:S06]  /*00d0*/  IMAD.WIDE R2, R7, 0x4, R2 ;  /* 0x0000000407027825 */ /* 0x001fcc00078e0202 */
[----:B-1----:R-:W2:Y:S01]  /*00e0*/  LDG.E.CONSTANT R2, desc[UR4][R2.64] ;  /* 0x0000000402027981 */ /* 0x002ea2000c1e9900 */
[----:B---3--:R-:W-:-:S04]  /*00f0*/  IMAD.WIDE R4, R7, 0x4, R4 ;  /* 0x0000000407047825 */ /* 0x008fc800078e0204 */
[----:B--2---:R-:W-:-:S05]  /*0100*/  FFMA R7, R2, UR6, R9 ;  /* 0x0000000602077c23 */ /* 0x004fca0008000009 */
[----:B------:R-:W-:Y:S01]  /*0110*/  STG.E desc[UR4][R4.64], R7 ;  /* 0x0000000704007986 */ /* 0x000fe2000c101904 */
[----:B------:R-:W-:Y:S05]  /*0120*/  EXIT ;  /* 0x000000000000794d */ /* 0x000fea0003800000 */
.L_x_0:
[----:B------:R-:W-:-:S00]  /*0130*/  BRA `(.L_x_0) ;  /* 0xfffffffc00fc7947 */ /* 0x000fc0000383ffff */
[----:B------:R-:W-:-:S00]  /*0140*/  NOP ;  /* 0x0000000000007918 */ /* 0x000fc00000000000 */
        /* <DEDUP_REMOVED lines=11> */
.L_x_1:


//--------------------- .nv.shared.reserved.0     --------------------------
	.section	.nv.shared.reserved.0,"aw",@nobits
	.weak		__nv_reservedSMEM_offset_0_alias
	.size		__nv_reservedSMEM_offset_0_alias, 0, 64
	.other		__nv_reservedSMEM_offset_0_alias,@"STO_CUDA_RESERVED_SHARED STV_DEFAULT"
__nv_reservedSMEM_offset_0_alias:
	.zero		0
	.zero		64


//--------------------- .nv.constant0._Z12affineKernelPKfPfiff --------------------------
	.section	.nv.constant0._Z12affineKernelPKfPfiff,"a",@progbits
	.sectionflags	@""
	.align	4
.nv.constant0._Z12affineKernelPKfPfiff:
	.zero		924


//--------------------- SYMBOLS --------------------------

	.type		.nv.reservedSmem.offset0,@object
	.size		.nv.reservedSmem.offset0,0x4
